//
// Generated by NVIDIA NVVM Compiler
//
// Compiler Build ID: CL-36424714
// Cuda compilation tools, release 13.0, V13.0.88
// Based on NVVM 20.0.0
//

.version 9.0
.target sm_100
.address_size 64

	// .globl	_Z11move_agentsv

.visible .entry _Z11move_agentsv()
{


	ret;

}


// ===== COMPILED SASS (sm_100) =====

	.target	sm_100

	.elftype	@"ET_EXEC"


//--------------------- .note.nv.tkinfo           --------------------------
	.section	.note.nv.tkinfo,"",@"SHT_NOTE"
	.sectionflags	@"SHF_NOTE_NV_TKINFO"
	.tkinfo
        /*0018*/ 	.word	0x00000002
        /*0030*/ 	.string	""
        /*0030*/ 	.string	"ptxas"
        /*0030*/ 	.string	"Cuda compilation tools, release 13.0, V13.0.88"
        /*0030*/ 	.string	"Build cuda_13.0.r13.0/compiler.36424714_0"
        /*0030*/ 	.string	"-arch sm_100 -m 64 "



//--------------------- .note.nv.cuinfo           --------------------------
	.section	.note.nv.cuinfo,"",@"SHT_NOTE"
	.sectionflags	@"SHF_NOTE_NV_CUINFO"
        /*0018*/ 	.short	0x0002
        /*001a*/ 	.short	0x0064
        /*001c*/ 	.short	0x0082
	.zero		2


//--------------------- .nv.info                  --------------------------
	.section	.nv.info,"",@"SHT_CUDA_INFO"
	.align	4


	//----- nvinfo : EIATTR_REGCOUNT
	.align		4
        /*0000*/ 	.byte	0x04, 0x2f
        /*0002*/ 	.short	(.L_1 - .L_0)
	.align		4
.L_0:
        /*0004*/ 	.word	index@(_Z11move_agentsv)
        /*0008*/ 	.word	0x00000004


	//----- nvinfo : EIATTR_FRAME_SIZE
	.align		4
.L_1:
        /*000c*/ 	.byte	0x04, 0x11
        /*000e*/ 	.short	(.L_3 - .L_2)
	.align		4
.L_2:
        /*0010*/ 	.word	index@(_Z11move_agentsv)
        /*0014*/ 	.word	0x00000000


	//----- nvinfo : EIATTR_MIN_STACK_SIZE
	.align		4
.L_3:
        /*0018*/ 	.byte	0x04, 0x12
        /*001a*/ 	.short	(.L_5 - .L_4)
	.align		4
.L_4:
        /*001c*/ 	.word	index@(_Z11move_agentsv)
        /*0020*/ 	.word	0x00000000
.L_5:


//--------------------- .nv.compat                --------------------------
	.section	.nv.compat,"",@"SHT_CUDA_COMPAT_INFO"
	.align	4
        /*0000*/ 	.byte	0x02, 0x09, 0x00, 0x00, 0x02, 0x02, 0x01, 0x00, 0x02, 0x05, 0x05, 0x00, 0x03, 0x07, 0x01, 0x01
        /*0010*/ 	.byte	0x02, 0x03, 0x00, 0x00, 0x02, 0x06, 0x01, 0x00, 0x04, 0x0b, 0x08, 0x00, 0x09, 0x00, 0x00, 0x00
        /*0020*/ 	.byte	0x00, 0x00, 0x00, 0x00


//--------------------- .nv.info._Z11move_agentsv --------------------------
	.section	.nv.info._Z11move_agentsv,"",@"SHT_CUDA_INFO"
	.sectionflags	@""
	.align	4


	//----- nvinfo : EIATTR_CUDA_API_VERSION
	.align		4
        /*0000*/ 	.byte	0x04, 0x37
        /*0002*/ 	.short	(.L_7 - .L_6)
.L_6:
        /*0004*/ 	.word	0x00000082


	//----- nvinfo : EIATTR_SPARSE_MMA_MASK
	.align		4
.L_7:
        /*0008*/ 	.byte	0x03, 0x50
        /*000a*/ 	.short	0x0000


	//----- nvinfo : EIATTR_MAXREG_COUNT
	.align		4
        /*000c*/ 	.byte	0x03, 0x1b
        /*000e*/ 	.short	0x00ff


	//----- nvinfo : EIATTR_MERCURY_ISA_VERSION
	.align		4
        /*0010*/ 	.byte	0x03, 0x5f
        /*0012*/ 	.short	0x0101


	//----- nvinfo : EIATTR_VRC_CTA_INIT_COUNT
	.align		4
        /*0014*/ 	.byte	0x02, 0x4a
	.zero		1
	.zero		1


	//----- nvinfo : EIATTR_EXIT_INSTR_OFFSETS
	.align		4
        /*0018*/ 	.byte	0x04, 0x1c
        /*001a*/ 	.short	(.L_9 - .L_8)


	//   ....[0]....
.L_8:
        /*001c*/ 	.word	0x00000010


	//----- nvinfo : EIATTR_SW_WAR
	.align		4
.L_9:
        /*0020*/ 	.byte	0x04, 0x36
        /*0022*/ 	.short	(.L_11 - .L_10)
.L_10:
        /*0024*/ 	.word	0x00000008
.L_11:


//--------------------- .nv.callgraph             --------------------------
	.section	.nv.callgraph,"",@"SHT_CUDA_CALLGRAPH"
	.align	4
	.sectionentsize	8
	.align		4
        /*0000*/ 	.word	0x00000000
	.align		4
        /*0004*/ 	.word	0xffffffff
	.align		4
        /*0008*/ 	.word	0x00000000
	.align		4
        /*000c*/ 	.word	0xfffffffe
	.align		4
        /*0010*/ 	.word	0x00000000
	.align		4
        /*0014*/ 	.word	0xfffffffd
	.align		4
        /*0018*/ 	.word	0x00000000
	.align		4
        /*001c*/ 	.word	0xfffffffc


//--------------------- .text._Z11move_agentsv    --------------------------
	.section	.text._Z11move_agentsv,"ax",@progbits
	.align	128
        .global         _Z11move_agentsv
        .type           _Z11move_agentsv,@function
        .size           _Z11move_agentsv,(.L_x_1 - _Z11move_agentsv)
        .other          _Z11move_agentsv,@"STO_CUDA_ENTRY STV_DEFAULT"
_Z11move_agentsv:
.text._Z11move_agentsv:
[----:B------:R-:W-:Y:S01]  /*0000*/  LDC R1, c[0x0][0x37c] ;  /* 0x0000df00ff017b82 */ /* 0x000fe20000000800 */
[----:B------:R-:W-:Y:S05]  /*0010*/  EXIT ;  /* 0x000000000000794d */ /* 0x000fea0003800000 */
.L_x_0:
[----:B------:R-:W-:-:S00]  /*0020*/  BRA `(.L_x_0) ;  /* 0xfffffffc00fc7947 */ /* 0x000fc0000383ffff */
[----:B------:R-:W-:-:S00]  /*0030*/  NOP ;  /* 0x0000000000007918 */ /* 0x000fc00000000000 */
        /* <DEDUP_REMOVED lines=12> */
.L_x_1:


//--------------------- .nv.shared.reserved.0     --------------------------
	.section	.nv.shared.reserved.0,"aw",@nobits
	.weak		__nv_reservedSMEM_offset_0_alias
	.size		__nv_reservedSMEM_offset_0_alias, 0, 64
	.other		__nv_reservedSMEM_offset_0_alias,@"STO_CUDA_RESERVED_SHARED STV_DEFAULT"
__nv_reservedSMEM_offset_0_alias:
	.zero		0
	.zero		64


//--------------------- .nv.constant0._Z11move_agentsv --------------------------
	.section	.nv.constant0._Z11move_agentsv,"a",@progbits
	.sectionflags	@""
	.align	4
.nv.constant0._Z11move_agentsv:
	.zero		896


//--------------------- SYMBOLS --------------------------

	.type		.nv.reservedSmem.offset0,@object
	.size		.nv.reservedSmem.offset0,0x4
